//
// Generated by NVIDIA NVVM Compiler
//
// Compiler Build ID: CL-36424714
// Cuda compilation tools, release 13.0, V13.0.88
// Based on NVVM 20.0.0
//

.version 9.0
.target sm_100
.address_size 64

	// .globl	_Z13dataset_parsePiS_

.visible .entry _Z13dataset_parsePiS_(
	.param .u64 .ptr .align 1 _Z13dataset_parsePiS__param_0,
	.param .u64 .ptr .align 1 _Z13dataset_parsePiS__param_1
)
{
	.reg .pred 	%p<2>;
	.reg .b32 	%r<10>;
	.reg .b64 	%rd<11>;

	ld.param.u64 	%rd1, [_Z13dataset_parsePiS__param_0];
	ld.param.u64 	%rd2, [_Z13dataset_parsePiS__param_1];
	mov.u32 	%r2, %tid.x;
	mov.u32 	%r3, %ctaid.x;
	mov.u32 	%r4, %ntid.x;
	mad.lo.s32 	%r1, %r3, %r4, %r2;
	setp.gt.s32 	%p1, %r1, 1049865;
	@%p1 bra 	$L__BB0_2;
	cvta.to.global.u64 	%rd3, %rd1;
	cvta.to.global.u64 	%rd4, %rd2;
	shl.b32 	%r5, %r1, 1;
	mul.wide.s32 	%rd5, %r5, 4;
	add.s64 	%rd6, %rd3, %rd5;
	ld.global.u32 	%r6, [%rd6];
	mul.wide.s32 	%rd7, %r6, 4;
	add.s64 	%rd8, %rd4, %rd7;
	atom.global.add.u32 	%r7, [%rd8+-4], 1;
	ld.global.u32 	%r8, [%rd6+4];
	mul.wide.s32 	%rd9, %r8, 4;
	add.s64 	%rd10, %rd4, %rd9;
	atom.global.add.u32 	%r9, [%rd10+-4], 1;
$L__BB0_2:
	ret;

}


// ===== COMPILED SASS (sm_100) =====

	.target	sm_100

	.elftype	@"ET_EXEC"


//--------------------- .note.nv.tkinfo           --------------------------
	.section	.note.nv.tkinfo,"",@"SHT_NOTE"
	.sectionflags	@"SHF_NOTE_NV_TKINFO"
	.tkinfo
        /*0018*/ 	.word	0x00000002
        /*0030*/ 	.string	""
        /*0030*/ 	.string	"ptxas"
        /*0030*/ 	.string	"Cuda compilation tools, release 13.0, V13.0.88"
        /*0030*/ 	.string	"Build cuda_13.0.r13.0/compiler.36424714_0"
        /*0030*/ 	.string	"-arch sm_100 -m 64 "



//--------------------- .note.nv.cuinfo           --------------------------
	.section	.note.nv.cuinfo,"",@"SHT_NOTE"
	.sectionflags	@"SHF_NOTE_NV_CUINFO"
        /*0018*/ 	.short	0x0002
        /*001a*/ 	.short	0x0064
        /*001c*/ 	.short	0x0082
	.zero		2


//--------------------- .nv.info                  --------------------------
	.section	.nv.info,"",@"SHT_CUDA_INFO"
	.align	4


	//----- nvinfo : EIATTR_REGCOUNT
	.align		4
        /*0000*/ 	.byte	0x04, 0x2f
        /*0002*/ 	.short	(.L_1 - .L_0)
	.align		4
.L_0:
        /*0004*/ 	.word	index@(_Z13dataset_parsePiS_)
        /*0008*/ 	.word	0x0000000e


	//----- nvinfo : EIATTR_FRAME_SIZE
	.align		4
.L_1:
        /*000c*/ 	.byte	0x04, 0x11
        /*000e*/ 	.short	(.L_3 - .L_2)
	.align		4
.L_2:
        /*0010*/ 	.word	index@(_Z13dataset_parsePiS_)
        /*0014*/ 	.word	0x00000000


	//----- nvinfo : EIATTR_MIN_STACK_SIZE
	.align		4
.L_3:
        /*0018*/ 	.byte	0x04, 0x12
        /*001a*/ 	.short	(.L_5 - .L_4)
	.align		4
.L_4:
        /*001c*/ 	.word	index@(_Z13dataset_parsePiS_)
        /*0020*/ 	.word	0x00000000
.L_5:


//--------------------- .nv.compat                --------------------------
	.section	.nv.compat,"",@"SHT_CUDA_COMPAT_INFO"
	.align	4
        /*0000*/ 	.byte	0x02, 0x09, 0x00, 0x00, 0x02, 0x02, 0x01, 0x00, 0x02, 0x05, 0x05, 0x00, 0x03, 0x07, 0x01, 0x01
        /*0010*/ 	.byte	0x02, 0x03, 0x00, 0x00, 0x02, 0x06, 0x01, 0x00, 0x04, 0x0b, 0x08, 0x00, 0x09, 0x00, 0x00, 0x00
        /*0020*/ 	.byte	0x00, 0x00, 0x00, 0x00


//--------------------- .nv.info._Z13dataset_parsePiS_ --------------------------
	.section	.nv.info._Z13dataset_parsePiS_,"",@"SHT_CUDA_INFO"
	.sectionflags	@""
	.align	4


	//----- nvinfo : EIATTR_CUDA_API_VERSION
	.align		4
        /*0000*/ 	.byte	0x04, 0x37
        /*0002*/ 	.short	(.L_7 - .L_6)
.L_6:
        /*0004*/ 	.word	0x00000082


	//----- nvinfo : EIATTR_KPARAM_INFO
	.align		4
.L_7:
        /*0008*/ 	.byte	0x04, 0x17
        /*000a*/ 	.short	(.L_9 - .L_8)
.L_8:
        /*000c*/ 	.word	0x00000000
        /*0010*/ 	.short	0x0001
        /*0012*/ 	.short	0x0008
        /*0014*/ 	.byte	0x00, 0xf5, 0x21, 0x00


	//----- nvinfo : EIATTR_KPARAM_INFO
	.align		4
.L_9:
        /*0018*/ 	.byte	0x04, 0x17
        /*001a*/ 	.short	(.L_11 - .L_10)
.L_10:
        /*001c*/ 	.word	0x00000000
        /*0020*/ 	.short	0x0000
        /*0022*/ 	.short	0x0000
        /*0024*/ 	.byte	0x00, 0xf5, 0x21, 0x00


	//----- nvinfo : EIATTR_SPARSE_MMA_MASK
	.align		4
.L_11:
        /*0028*/ 	.byte	0x03, 0x50
        /*002a*/ 	.short	0x0000


	//----- nvinfo : EIATTR_MAXREG_COUNT
	.align		4
        /*002c*/ 	.byte	0x03, 0x1b
        /*002e*/ 	.short	0x00ff


	//----- nvinfo : EIATTR_MERCURY_ISA_VERSION
	.align		4
        /*0030*/ 	.byte	0x03, 0x5f
        /*0032*/ 	.short	0x0101


	//----- nvinfo : EIATTR_VRC_CTA_INIT_COUNT
	.align		4
        /*0034*/ 	.byte	0x02, 0x4a
	.zero		1
	.zero		1


	//----- nvinfo : EIATTR_EXIT_INSTR_OFFSETS
	.align		4
        /*0038*/ 	.byte	0x04, 0x1c
        /*003a*/ 	.short	(.L_13 - .L_12)


	//   ....[0]....
.L_12:
        /*003c*/ 	.word	0x00000060


	//   ....[1]....
        /*0040*/ 	.word	0x00000130


	//----- nvinfo : EIATTR_CBANK_PARAM_SIZE
	.align		4
.L_13:
        /*0044*/ 	.byte	0x03, 0x19
        /*0046*/ 	.short	0x0010


	//----- nvinfo : EIATTR_PARAM_CBANK
	.align		4
        /*0048*/ 	.byte	0x04, 0x0a
        /*004a*/ 	.short	(.L_15 - .L_14)
	.align		4
.L_14:
        /*004c*/ 	.word	index@(.nv.constant0._Z13dataset_parsePiS_)
        /*0050*/ 	.short	0x0380
        /*0052*/ 	.short	0x0010


	//----- nvinfo : EIATTR_SW_WAR
	.align		4
.L_15:
        /*0054*/ 	.byte	0x04, 0x36
        /*0056*/ 	.short	(.L_17 - .L_16)
.L_16:
        /*0058*/ 	.word	0x00000008
.L_17:


//--------------------- .nv.callgraph             --------------------------
	.section	.nv.callgraph,"",@"SHT_CUDA_CALLGRAPH"
	.align	4
	.sectionentsize	8
	.align		4
        /*0000*/ 	.word	0x00000000
	.align		4
        /*0004*/ 	.word	0xffffffff
	.align		4
        /*0008*/ 	.word	0x00000000
	.align		4
        /*000c*/ 	.word	0xfffffffe
	.align		4
        /*0010*/ 	.word	0x00000000
	.align		4
        /*0014*/ 	.word	0xfffffffd
	.align		4
        /*0018*/ 	.word	0x00000000
	.align		4
        /*001c*/ 	.word	0xfffffffc


//--------------------- .text._Z13dataset_parsePiS_ --------------------------
	.section	.text._Z13dataset_parsePiS_,"ax",@progbits
	.align	128
        .global         _Z13dataset_parsePiS_
        .type           _Z13dataset_parsePiS_,@function
        .size           _Z13dataset_parsePiS_,(.L_x_1 - _Z13dataset_parsePiS_)
        .other          _Z13dataset_parsePiS_,@"STO_CUDA_ENTRY STV_DEFAULT"
_Z13dataset_parsePiS_:
.text._Z13dataset_parsePiS_:
[----:B------:R-:W-:Y:S01]  /*0000*/  LDC R1, c[0x0][0x37c] ;  /* 0x0000df00ff017b82 */ /* 0x000fe20000000800 */
[----:B------:R-:W0:Y:S07]  /*0010*/  S2R R0, SR_TID.X ;  /* 0x0000000000007919 */ /* 0x000e2e0000002100 */
[----:B------:R-:W0:Y:S08]  /*0020*/  S2UR UR4, SR_CTAID.X ;  /* 0x00000000000479c3 */ /* 0x000e300000002500 */
[----:B------:R-:W0:Y:S02]  /*0030*/  LDC R3, c[0x0][0x360] ;  /* 0x0000d800ff037b82 */ /* 0x000e240000000800 */
[----:B0-----:R-:W-:-:S05]  /*0040*/  IMAD R0, R3, UR4, R0 ;  /* 0x0000000403007c24 */ /* 0x001fca000f8e0200 */
[----:B------:R-:W-:-:S13]  /*0050*/  ISETP.GT.AND P0, PT, R0, 0x100509, PT ;  /* 0x001005090000780c */ /* 0x000fda0003f04270 */
[----:B------:R-:W-:Y:S05]  /*0060*/  @P0 EXIT ;  /* 0x000000000000094d */ /* 0x000fea0003800000 */
[----:B------:R-:W0:Y:S01]  /*0070*/  LDC.64 R2, c[0x0][0x380] ;  /* 0x0000e000ff027b82 */ /* 0x000e220000000a00 */
[----:B------:R-:W1:Y:S01]  /*0080*/  LDCU.64 UR4, c[0x0][0x358] ;  /* 0x00006b00ff0477ac */ /* 0x000e620008000a00 */
[----:B------:R-:W-:-:S06]  /*0090*/  SHF.L.U32 R5, R0, 0x1, RZ ;  /* 0x0000000100057819 */ /* 0x000fcc00000006ff */
[----:B------:R-:W2:Y:S01]  /*00a0*/  LDC.64 R6, c[0x0][0x388] ;  /* 0x0000e200ff067b82 */ /* 0x000ea20000000a00 */
[----:B0-----:R-:W-:-:S05]  /*00b0*/  IMAD.WIDE R2, R5, 0x4, R2 ;  /* 0x0000000405027825 */ /* 0x001fca00078e0202 */
[----:B-1----:R-:W2:Y:S01]  /*00c0*/  LDG.E R5, desc[UR4][R2.64] ;  /* 0x0000000402057981 */ /* 0x002ea2000c1e1900 */
[----:B------:R-:W-:Y:S02]  /*00d0*/  HFMA2 R11, -RZ, RZ, 0, 5.9604644775390625e-08 ;  /* 0x00000001ff0b7431 */ /* 0x000fe400000001ff */
[----:B--2---:R-:W-:-:S05]  /*00e0*/  IMAD.WIDE R4, R5, 0x4, R6 ;  /* 0x0000000405047825 */ /* 0x004fca00078e0206 */
[----:B------:R-:W-:Y:S04]  /*00f0*/  REDG.E.ADD.STRONG.GPU desc[UR4][R4.64+-0x4], R11 ;  /* 0xfffffc0b0400798e */ /* 0x000fe8000c12e104 */
[----:B------:R-:W2:Y:S02]  /*0100*/  LDG.E R9, desc[UR4][R2.64+0x4] ;  /* 0x0000040402097981 */ /* 0x000ea4000c1e1900 */
[----:B--2---:R-:W-:-:S05]  /*0110*/  IMAD.WIDE R6, R9, 0x4, R6 ;  /* 0x0000000409067825 */ /* 0x004fca00078e0206 */
[----:B------:R-:W-:Y:S01]  /*0120*/  REDG.E.ADD.STRONG.GPU desc[UR4][R6.64+-0x4], R11 ;  /* 0xfffffc0b0600798e */ /* 0x000fe2000c12e104 */
[----:B------:R-:W-:Y:S05]  /*0130*/  EXIT ;  /* 0x000000000000794d */ /* 0x000fea0003800000 */
.L_x_0:
[----:B------:R-:W-:-:S00]  /*0140*/  BRA `(.L_x_0) ;  /* 0xfffffffc00fc7947 */ /* 0x000fc0000383ffff */
[----:B------:R-:W-:-:S00]  /*0150*/  NOP ;  /* 0x0000000000007918 */ /* 0x000fc00000000000 */
        /* <DEDUP_REMOVED lines=10> */
.L_x_1:


//--------------------- .nv.shared.reserved.0     --------------------------
	.section	.nv.shared.reserved.0,"aw",@nobits
	.weak		__nv_reservedSMEM_offset_0_alias
	.size		__nv_reservedSMEM_offset_0_alias, 0, 64
	.other		__nv_reservedSMEM_offset_0_alias,@"STO_CUDA_RESERVED_SHARED STV_DEFAULT"
__nv_reservedSMEM_offset_0_alias:
	.zero		0
	.zero		64


//--------------------- .nv.constant0._Z13dataset_parsePiS_ --------------------------
	.section	.nv.constant0._Z13dataset_parsePiS_,"a",@progbits
	.sectionflags	@""
	.align	4
.nv.constant0._Z13dataset_parsePiS_:
	.zero		912


//--------------------- SYMBOLS --------------------------

	.type		.nv.reservedSmem.offset0,@object
	.size		.nv.reservedSmem.offset0,0x4
